//
// Generated by NVIDIA NVVM Compiler
//
// Compiler Build ID: CL-36424714
// Cuda compilation tools, release 13.0, V13.0.88
// Based on NVVM 20.0.0
//

.version 9.0
.target sm_100
.address_size 64

	// .globl	_Z10vector_addPfPKfS1_i

.visible .entry _Z10vector_addPfPKfS1_i(
	.param .u64 .ptr .align 1 _Z10vector_addPfPKfS1_i_param_0,
	.param .u64 .ptr .align 1 _Z10vector_addPfPKfS1_i_param_1,
	.param .u64 .ptr .align 1 _Z10vector_addPfPKfS1_i_param_2,
	.param .u32 _Z10vector_addPfPKfS1_i_param_3
)
{
	.reg .pred 	%p<10>;
	.reg .b32 	%r<23>;
	.reg .b32 	%f<88>;
	.reg .b64 	%rd<40>;

	ld.param.u64 	%rd22, [_Z10vector_addPfPKfS1_i_param_0];
	ld.param.u64 	%rd23, [_Z10vector_addPfPKfS1_i_param_1];
	ld.param.u64 	%rd24, [_Z10vector_addPfPKfS1_i_param_2];
	ld.param.u32 	%r16, [_Z10vector_addPfPKfS1_i_param_3];
	cvta.to.global.u64 	%rd1, %rd22;
	cvta.to.global.u64 	%rd2, %rd24;
	cvta.to.global.u64 	%rd3, %rd23;
	setp.lt.s32 	%p1, %r16, 1;
	@%p1 bra 	$L__BB0_13;
	and.b32  	%r1, %r16, 15;
	setp.lt.u32 	%p2, %r16, 16;
	mov.b32 	%r20, 0;
	@%p2 bra 	$L__BB0_4;
	and.b32  	%r20, %r16, 2147483632;
	neg.s32 	%r18, %r20;
	add.s64 	%rd36, %rd3, 32;
	add.s64 	%rd35, %rd2, 32;
	add.s64 	%rd34, %rd1, 32;
$L__BB0_3:
	.pragma "nounroll";
	ld.global.f32 	%f1, [%rd36+-32];
	ld.global.f32 	%f2, [%rd35+-32];
	add.f32 	%f3, %f1, %f2;
	st.global.f32 	[%rd34+-32], %f3;
	ld.global.f32 	%f4, [%rd36+-28];
	ld.global.f32 	%f5, [%rd35+-28];
	add.f32 	%f6, %f4, %f5;
	st.global.f32 	[%rd34+-28], %f6;
	ld.global.f32 	%f7, [%rd36+-24];
	ld.global.f32 	%f8, [%rd35+-24];
	add.f32 	%f9, %f7, %f8;
	st.global.f32 	[%rd34+-24], %f9;
	ld.global.f32 	%f10, [%rd36+-20];
	ld.global.f32 	%f11, [%rd35+-20];
	add.f32 	%f12, %f10, %f11;
	st.global.f32 	[%rd34+-20], %f12;
	ld.global.f32 	%f13, [%rd36+-16];
	ld.global.f32 	%f14, [%rd35+-16];
	add.f32 	%f15, %f13, %f14;
	st.global.f32 	[%rd34+-16], %f15;
	ld.global.f32 	%f16, [%rd36+-12];
	ld.global.f32 	%f17, [%rd35+-12];
	add.f32 	%f18, %f16, %f17;
	st.global.f32 	[%rd34+-12], %f18;
	ld.global.f32 	%f19, [%rd36+-8];
	ld.global.f32 	%f20, [%rd35+-8];
	add.f32 	%f21, %f19, %f20;
	st.global.f32 	[%rd34+-8], %f21;
	ld.global.f32 	%f22, [%rd36+-4];
	ld.global.f32 	%f23, [%rd35+-4];
	add.f32 	%f24, %f22, %f23;
	st.global.f32 	[%rd34+-4], %f24;
	ld.global.f32 	%f25, [%rd36];
	ld.global.f32 	%f26, [%rd35];
	add.f32 	%f27, %f25, %f26;
	st.global.f32 	[%rd34], %f27;
	ld.global.f32 	%f28, [%rd36+4];
	ld.global.f32 	%f29, [%rd35+4];
	add.f32 	%f30, %f28, %f29;
	st.global.f32 	[%rd34+4], %f30;
	ld.global.f32 	%f31, [%rd36+8];
	ld.global.f32 	%f32, [%rd35+8];
	add.f32 	%f33, %f31, %f32;
	st.global.f32 	[%rd34+8], %f33;
	ld.global.f32 	%f34, [%rd36+12];
	ld.global.f32 	%f35, [%rd35+12];
	add.f32 	%f36, %f34, %f35;
	st.global.f32 	[%rd34+12], %f36;
	ld.global.f32 	%f37, [%rd36+16];
	ld.global.f32 	%f38, [%rd35+16];
	add.f32 	%f39, %f37, %f38;
	st.global.f32 	[%rd34+16], %f39;
	ld.global.f32 	%f40, [%rd36+20];
	ld.global.f32 	%f41, [%rd35+20];
	add.f32 	%f42, %f40, %f41;
	st.global.f32 	[%rd34+20], %f42;
	ld.global.f32 	%f43, [%rd36+24];
	ld.global.f32 	%f44, [%rd35+24];
	add.f32 	%f45, %f43, %f44;
	st.global.f32 	[%rd34+24], %f45;
	ld.global.f32 	%f46, [%rd36+28];
	ld.global.f32 	%f47, [%rd35+28];
	add.f32 	%f48, %f46, %f47;
	st.global.f32 	[%rd34+28], %f48;
	add.s32 	%r18, %r18, 16;
	add.s64 	%rd36, %rd36, 64;
	add.s64 	%rd35, %rd35, 64;
	add.s64 	%rd34, %rd34, 64;
	setp.ne.s32 	%p3, %r18, 0;
	@%p3 bra 	$L__BB0_3;
$L__BB0_4:
	setp.eq.s32 	%p4, %r1, 0;
	@%p4 bra 	$L__BB0_13;
	and.b32  	%r7, %r16, 7;
	setp.lt.u32 	%p5, %r1, 8;
	@%p5 bra 	$L__BB0_7;
	mul.wide.u32 	%rd25, %r20, 4;
	add.s64 	%rd26, %rd3, %rd25;
	ld.global.f32 	%f49, [%rd26];
	add.s64 	%rd27, %rd2, %rd25;
	ld.global.f32 	%f50, [%rd27];
	add.f32 	%f51, %f49, %f50;
	add.s64 	%rd28, %rd1, %rd25;
	st.global.f32 	[%rd28], %f51;
	ld.global.f32 	%f52, [%rd26+4];
	ld.global.f32 	%f53, [%rd27+4];
	add.f32 	%f54, %f52, %f53;
	st.global.f32 	[%rd28+4], %f54;
	ld.global.f32 	%f55, [%rd26+8];
	ld.global.f32 	%f56, [%rd27+8];
	add.f32 	%f57, %f55, %f56;
	st.global.f32 	[%rd28+8], %f57;
	ld.global.f32 	%f58, [%rd26+12];
	ld.global.f32 	%f59, [%rd27+12];
	add.f32 	%f60, %f58, %f59;
	st.global.f32 	[%rd28+12], %f60;
	ld.global.f32 	%f61, [%rd26+16];
	ld.global.f32 	%f62, [%rd27+16];
	add.f32 	%f63, %f61, %f62;
	st.global.f32 	[%rd28+16], %f63;
	ld.global.f32 	%f64, [%rd26+20];
	ld.global.f32 	%f65, [%rd27+20];
	add.f32 	%f66, %f64, %f65;
	st.global.f32 	[%rd28+20], %f66;
	ld.global.f32 	%f67, [%rd26+24];
	ld.global.f32 	%f68, [%rd27+24];
	add.f32 	%f69, %f67, %f68;
	st.global.f32 	[%rd28+24], %f69;
	ld.global.f32 	%f70, [%rd26+28];
	ld.global.f32 	%f71, [%rd27+28];
	add.f32 	%f72, %f70, %f71;
	st.global.f32 	[%rd28+28], %f72;
	add.s32 	%r20, %r20, 8;
$L__BB0_7:
	setp.eq.s32 	%p6, %r7, 0;
	@%p6 bra 	$L__BB0_13;
	and.b32  	%r10, %r16, 3;
	setp.lt.u32 	%p7, %r7, 4;
	@%p7 bra 	$L__BB0_10;
	mul.wide.u32 	%rd29, %r20, 4;
	add.s64 	%rd30, %rd3, %rd29;
	ld.global.f32 	%f73, [%rd30];
	add.s64 	%rd31, %rd2, %rd29;
	ld.global.f32 	%f74, [%rd31];
	add.f32 	%f75, %f73, %f74;
	add.s64 	%rd32, %rd1, %rd29;
	st.global.f32 	[%rd32], %f75;
	ld.global.f32 	%f76, [%rd30+4];
	ld.global.f32 	%f77, [%rd31+4];
	add.f32 	%f78, %f76, %f77;
	st.global.f32 	[%rd32+4], %f78;
	ld.global.f32 	%f79, [%rd30+8];
	ld.global.f32 	%f80, [%rd31+8];
	add.f32 	%f81, %f79, %f80;
	st.global.f32 	[%rd32+8], %f81;
	ld.global.f32 	%f82, [%rd30+12];
	ld.global.f32 	%f83, [%rd31+12];
	add.f32 	%f84, %f82, %f83;
	st.global.f32 	[%rd32+12], %f84;
	add.s32 	%r20, %r20, 4;
$L__BB0_10:
	setp.eq.s32 	%p8, %r10, 0;
	@%p8 bra 	$L__BB0_13;
	mul.wide.u32 	%rd33, %r20, 4;
	add.s64 	%rd39, %rd1, %rd33;
	add.s64 	%rd38, %rd2, %rd33;
	add.s64 	%rd37, %rd3, %rd33;
	neg.s32 	%r22, %r10;
$L__BB0_12:
	.pragma "nounroll";
	ld.global.f32 	%f85, [%rd37];
	ld.global.f32 	%f86, [%rd38];
	add.f32 	%f87, %f85, %f86;
	st.global.f32 	[%rd39], %f87;
	add.s64 	%rd39, %rd39, 4;
	add.s64 	%rd38, %rd38, 4;
	add.s64 	%rd37, %rd37, 4;
	add.s32 	%r22, %r22, 1;
	setp.ne.s32 	%p9, %r22, 0;
	@%p9 bra 	$L__BB0_12;
$L__BB0_13:
	ret;

}


// ===== COMPILED SASS (sm_100) =====

	.target	sm_100

	.elftype	@"ET_EXEC"


//--------------------- .note.nv.tkinfo           --------------------------
	.section	.note.nv.tkinfo,"",@"SHT_NOTE"
	.sectionflags	@"SHF_NOTE_NV_TKINFO"
	.tkinfo
        /*0018*/ 	.word	0x00000002
        /*0030*/ 	.string	""
        /*0030*/ 	.string	"ptxas"
        /*0030*/ 	.string	"Cuda compilation tools, release 13.0, V13.0.88"
        /*0030*/ 	.string	"Build cuda_13.0.r13.0/compiler.36424714_0"
        /*0030*/ 	.string	"-arch sm_100 -m 64 "



//--------------------- .note.nv.cuinfo           --------------------------
	.section	.note.nv.cuinfo,"",@"SHT_NOTE"
	.sectionflags	@"SHF_NOTE_NV_CUINFO"
        /*0018*/ 	.short	0x0002
        /*001a*/ 	.short	0x0064
        /*001c*/ 	.short	0x0082
	.zero		2


//--------------------- .nv.info                  --------------------------
	.section	.nv.info,"",@"SHT_CUDA_INFO"
	.align	4


	//----- nvinfo : EIATTR_REGCOUNT
	.align		4
        /*0000*/ 	.byte	0x04, 0x2f
        /*0002*/ 	.short	(.L_1 - .L_0)
	.align		4
.L_0:
        /*0004*/ 	.word	index@(_Z10vector_addPfPKfS1_i)
        /*0008*/ 	.word	0x00000014


	//----- nvinfo : EIATTR_FRAME_SIZE
	.align		4
.L_1:
        /*000c*/ 	.byte	0x04, 0x11
        /*000e*/ 	.short	(.L_3 - .L_2)
	.align		4
.L_2:
        /*0010*/ 	.word	index@(_Z10vector_addPfPKfS1_i)
        /*0014*/ 	.word	0x00000000


	//----- nvinfo : EIATTR_MIN_STACK_SIZE
	.align		4
.L_3:
        /*0018*/ 	.byte	0x04, 0x12
        /*001a*/ 	.short	(.L_5 - .L_4)
	.align		4
.L_4:
        /*001c*/ 	.word	index@(_Z10vector_addPfPKfS1_i)
        /*0020*/ 	.word	0x00000000
.L_5:


//--------------------- .nv.compat                --------------------------
	.section	.nv.compat,"",@"SHT_CUDA_COMPAT_INFO"
	.align	4
        /*0000*/ 	.byte	0x02, 0x09, 0x00, 0x00, 0x02, 0x02, 0x01, 0x00, 0x02, 0x05, 0x05, 0x00, 0x03, 0x07, 0x01, 0x01
        /*0010*/ 	.byte	0x02, 0x03, 0x00, 0x00, 0x02, 0x06, 0x01, 0x00, 0x04, 0x0b, 0x08, 0x00, 0x09, 0x00, 0x00, 0x00
        /*0020*/ 	.byte	0x00, 0x00, 0x00, 0x00


//--------------------- .nv.info._Z10vector_addPfPKfS1_i --------------------------
	.section	.nv.info._Z10vector_addPfPKfS1_i,"",@"SHT_CUDA_INFO"
	.sectionflags	@""
	.align	4


	//----- nvinfo : EIATTR_CUDA_API_VERSION
	.align		4
        /*0000*/ 	.byte	0x04, 0x37
        /*0002*/ 	.short	(.L_7 - .L_6)
.L_6:
        /*0004*/ 	.word	0x00000082


	//----- nvinfo : EIATTR_KPARAM_INFO
	.align		4
.L_7:
        /*0008*/ 	.byte	0x04, 0x17
        /*000a*/ 	.short	(.L_9 - .L_8)
.L_8:
        /*000c*/ 	.word	0x00000000
        /*0010*/ 	.short	0x0003
        /*0012*/ 	.short	0x0018
        /*0014*/ 	.byte	0x00, 0xf0, 0x11, 0x00


	//----- nvinfo : EIATTR_KPARAM_INFO
	.align		4
.L_9:
        /*0018*/ 	.byte	0x04, 0x17
        /*001a*/ 	.short	(.L_11 - .L_10)
.L_10:
        /*001c*/ 	.word	0x00000000
        /*0020*/ 	.short	0x0002
        /*0022*/ 	.short	0x0010
        /*0024*/ 	.byte	0x00, 0xf5, 0x21, 0x00


	//----- nvinfo : EIATTR_KPARAM_INFO
	.align		4
.L_11:
        /*0028*/ 	.byte	0x04, 0x17
        /*002a*/ 	.short	(.L_13 - .L_12)
.L_12:
        /*002c*/ 	.word	0x00000000
        /*0030*/ 	.short	0x0001
        /*0032*/ 	.short	0x0008
        /*0034*/ 	.byte	0x00, 0xf5, 0x21, 0x00


	//----- nvinfo : EIATTR_KPARAM_INFO
	.align		4
.L_13:
        /*0038*/ 	.byte	0x04, 0x17
        /*003a*/ 	.short	(.L_15 - .L_14)
.L_14:
        /*003c*/ 	.word	0x00000000
        /*0040*/ 	.short	0x0000
        /*0042*/ 	.short	0x0000
        /*0044*/ 	.byte	0x00, 0xf5, 0x21, 0x00


	//----- nvinfo : EIATTR_SPARSE_MMA_MASK
	.align		4
.L_15:
        /*0048*/ 	.byte	0x03, 0x50
        /*004a*/ 	.short	0x0000


	//----- nvinfo : EIATTR_MAXREG_COUNT
	.align		4
        /*004c*/ 	.byte	0x03, 0x1b
        /*004e*/ 	.short	0x00ff


	//----- nvinfo : EIATTR_MERCURY_ISA_VERSION
	.align		4
        /*0050*/ 	.byte	0x03, 0x5f
        /*0052*/ 	.short	0x0101


	//----- nvinfo : EIATTR_VRC_CTA_INIT_COUNT
	.align		4
        /*0054*/ 	.byte	0x02, 0x4a
	.zero		1
	.zero		1


	//----- nvinfo : EIATTR_EXIT_INSTR_OFFSETS
	.align		4
        /*0058*/ 	.byte	0x04, 0x1c
        /*005a*/ 	.short	(.L_17 - .L_16)


	//   ....[0]....
.L_16:
        /*005c*/ 	.word	0x00000030


	//   ....[1]....
        /*0060*/ 	.word	0x00000680


	//   ....[2]....
        /*0064*/ 	.word	0x00000940


	//   ....[3]....
        /*0068*/ 	.word	0x00000b00


	//   ....[4]....
        /*006c*/ 	.word	0x00000ce0


	//----- nvinfo : EIATTR_CBANK_PARAM_SIZE
	.align		4
.L_17:
        /*0070*/ 	.byte	0x03, 0x19
        /*0072*/ 	.short	0x001c


	//----- nvinfo : EIATTR_PARAM_CBANK
	.align		4
        /*0074*/ 	.byte	0x04, 0x0a
        /*0076*/ 	.short	(.L_19 - .L_18)
	.align		4
.L_18:
        /*0078*/ 	.word	index@(.nv.constant0._Z10vector_addPfPKfS1_i)
        /*007c*/ 	.short	0x0380
        /*007e*/ 	.short	0x001c


	//----- nvinfo : EIATTR_SW_WAR
	.align		4
.L_19:
        /*0080*/ 	.byte	0x04, 0x36
        /*0082*/ 	.short	(.L_21 - .L_20)
.L_20:
        /*0084*/ 	.word	0x00000008
.L_21:


//--------------------- .nv.callgraph             --------------------------
	.section	.nv.callgraph,"",@"SHT_CUDA_CALLGRAPH"
	.align	4
	.sectionentsize	8
	.align		4
        /*0000*/ 	.word	0x00000000
	.align		4
        /*0004*/ 	.word	0xffffffff
	.align		4
        /*0008*/ 	.word	0x00000000
	.align		4
        /*000c*/ 	.word	0xfffffffe
	.align		4
        /*0010*/ 	.word	0x00000000
	.align		4
        /*0014*/ 	.word	0xfffffffd
	.align		4
        /*0018*/ 	.word	0x00000000
	.align		4
        /*001c*/ 	.word	0xfffffffc


//--------------------- .text._Z10vector_addPfPKfS1_i --------------------------
	.section	.text._Z10vector_addPfPKfS1_i,"ax",@progbits
	.align	128
        .global         _Z10vector_addPfPKfS1_i
        .type           _Z10vector_addPfPKfS1_i,@function
        .size           _Z10vector_addPfPKfS1_i,(.L_x_6 - _Z10vector_addPfPKfS1_i)
        .other          _Z10vector_addPfPKfS1_i,@"STO_CUDA_ENTRY STV_DEFAULT"
_Z10vector_addPfPKfS1_i:
.text._Z10vector_addPfPKfS1_i:
[----:B------:R-:W-:Y:S08]  /*0000*/  LDC R1, c[0x0][0x37c] ;  /* 0x0000df00ff017b82 */ /* 0x000ff00000000800 */
[----:B------:R-:W0:Y:S02]  /*0010*/  LDC R2, c[0x0][0x398] ;  /* 0x0000e600ff027b82 */ /* 0x000e240000000800 */
[----:B0-----:R-:W-:-:S13]  /*0020*/  ISETP.GE.AND P0, PT, R2, 0x1, PT ;  /* 0x000000010200780c */ /* 0x001fda0003f06270 */
[----:B------:R-:W-:Y:S05]  /*0030*/  @!P0 EXIT ;  /* 0x000000000000894d */ /* 0x000fea0003800000 */
[C---:B------:R-:W-:Y:S01]  /*0040*/  ISETP.GE.U32.AND P1, PT, R2.reuse, 0x10, PT ;  /* 0x000000100200780c */ /* 0x040fe20003f26070 */
[----:B------:R-:W0:Y:S01]  /*0050*/  LDCU.64 UR10, c[0x0][0x358] ;  /* 0x00006b00ff0a77ac */ /* 0x000e220008000a00 */
[----:B------:R-:W-:Y:S01]  /*0060*/  LOP3.LUT R12, R2, 0xf, RZ, 0xc0, !PT ;  /* 0x0000000f020c7812 */ /* 0x000fe200078ec0ff */
[----:B------:R-:W-:-:S03]  /*0070*/  HFMA2 R0, -RZ, RZ, 0, 0 ;  /* 0x00000000ff007431 */ /* 0x000fc600000001ff */
[----:B------:R-:W-:-:S07]  /*0080*/  ISETP.NE.AND P0, PT, R12, RZ, PT ;  /* 0x000000ff0c00720c */ /* 0x000fce0003f05270 */
[----:B------:R-:W-:Y:S06]  /*0090*/  @!P1 BRA `(.L_x_0) ;  /* 0x0000000400789947 */ /* 0x000fec0003800000 */
[----:B------:R-:W1:Y:S01]  /*00a0*/  LDCU.128 UR12, c[0x0][0x380] ;  /* 0x00007000ff0c77ac */ /* 0x000e620008000c00 */
[----:B------:R-:W-:Y:S01]  /*00b0*/  LOP3.LUT R0, R2, 0x7ffffff0, RZ, 0xc0, !PT ;  /* 0x7ffffff002007812 */ /* 0x000fe200078ec0ff */
[----:B------:R-:W2:Y:S03]  /*00c0*/  LDCU.64 UR6, c[0x0][0x390] ;  /* 0x00007200ff0677ac */ /* 0x000ea60008000a00 */
[----:B------:R-:W-:Y:S01]  /*00d0*/  IADD3 R3, PT, PT, -R0, RZ, RZ ;  /* 0x000000ff00037210 */ /* 0x000fe20007ffe1ff */
[----:B-1----:R-:W-:Y:S02]  /*00e0*/  UIADD3 UR8, UP0, UPT, UR14, 0x20, URZ ;  /* 0x000000200e087890 */ /* 0x002fe4000ff1e0ff */
[----:B------:R-:W-:Y:S02]  /*00f0*/  UIADD3 UR4, UP2, UPT, UR12, 0x20, URZ ;  /* 0x000000200c047890 */ /* 0x000fe4000ff5e0ff */
[----:B--2---:R-:W-:-:S02]  /*0100*/  UIADD3 UR6, UP1, UPT, UR6, 0x20, URZ ;  /* 0x0000002006067890 */ /* 0x004fc4000ff3e0ff */
[----:B------:R-:W-:Y:S01]  /*0110*/  UIADD3.X UR9, UPT, UPT, URZ, UR15, URZ, UP0, !UPT ;  /* 0x0000000fff097290 */ /* 0x000fe200087fe4ff */
[----:B------:R-:W-:Y:S01]  /*0120*/  MOV R16, UR8 ;  /* 0x0000000800107c02 */ /* 0x000fe20008000f00 */
[----:B------:R-:W-:Y:S01]  /*0130*/  UIADD3.X UR5, UPT, UPT, URZ, UR13, URZ, UP2, !UPT ;  /* 0x0000000dff057290 */ /* 0x000fe200097fe4ff */
[----:B------:R-:W-:Y:S01]  /*0140*/  MOV R10, UR4 ;  /* 0x00000004000a7c02 */ /* 0x000fe20008000f00 */
[----:B------:R-:W-:Y:S01]  /*0150*/  UIADD3.X UR7, UPT, UPT, URZ, UR7, URZ, UP1, !UPT ;  /* 0x00000007ff077290 */ /* 0x000fe20008ffe4ff */
[----:B------:R-:W-:Y:S01]  /*0160*/  IMAD.U32 R11, RZ, RZ, UR6 ;  /* 0x00000006ff0b7e24 */ /* 0x000fe2000f8e00ff */
[----:B------:R-:W-:Y:S02]  /*0170*/  MOV R5, UR9 ;  /* 0x0000000900057c02 */ /* 0x000fe40008000f00 */
[----:B------:R-:W-:Y:S02]  /*0180*/  IMAD.U32 R13, RZ, RZ, UR5 ;  /* 0x00000005ff0d7e24 */ /* 0x000fe4000f8e00ff */
[----:B------:R-:W-:-:S07]  /*0190*/  MOV R14, UR7 ;  /* 0x00000007000e7c02 */ /* 0x000fce0008000f00 */
.L_x_1:
[----:B------:R-:W-:Y:S02]  /*01a0*/  MOV R4, R16 ;  /* 0x0000001000047202 */ /* 0x000fe40000000f00 */
[----:B------:R-:W-:Y:S02]  /*01b0*/  MOV R6, R11 ;  /* 0x0000000b00067202 */ /* 0x000fe40000000f00 */
[----:B------:R-:W-:Y:S01]  /*01c0*/  MOV R7, R14 ;  /* 0x0000000e00077202 */ /* 0x000fe20000000f00 */
[----:B0-2---:R-:W2:Y:S04]  /*01d0*/  LDG.E R8, desc[UR10][R4.64+-0x20] ;  /* 0xffffe00a04087981 */ /* 0x005ea8000c1e1900 */
[----:B------:R-:W2:Y:S02]  /*01e0*/  LDG.E R9, desc[UR10][R6.64+-0x20] ;  /* 0xffffe00a06097981 */ /* 0x000ea4000c1e1900 */
[----:B--2---:R-:W-:Y:S01]  /*01f0*/  FADD R11, R8, R9 ;  /* 0x00000009080b7221 */ /* 0x004fe20000000000 */
[----:B------:R-:W-:Y:S01]  /*0200*/  IMAD.MOV.U32 R8, RZ, RZ, R10 ;  /* 0x000000ffff087224 */ /* 0x000fe200078e000a */
[----:B------:R-:W-:-:S05]  /*0210*/  MOV R9, R13 ;  /* 0x0000000d00097202 */ /* 0x000fca0000000f00 */
[----:B------:R0:W-:Y:S04]  /*0220*/  STG.E desc[UR10][R8.64+-0x20], R11 ;  /* 0xffffe00b08007986 */ /* 0x0001e8000c10190a */
[----:B------:R-:W2:Y:S04]  /*0230*/  LDG.E R10, desc[UR10][R4.64+-0x1c] ;  /* 0xffffe40a040a7981 */ /* 0x000ea8000c1e1900 */
[----:B------:R-:W2:Y:S02]  /*0240*/  LDG.E R13, desc[UR10][R6.64+-0x1c] ;  /* 0xffffe40a060d7981 */ /* 0x000ea4000c1e1900 */
[----:B--2---:R-:W-:-:S05]  /*0250*/  FADD R13, R10, R13 ;  /* 0x0000000d0a0d7221 */ /* 0x004fca0000000000 */
[----:B------:R1:W-:Y:S04]  /*0260*/  STG.E desc[UR10][R8.64+-0x1c], R13 ;  /* 0xffffe40d08007986 */ /* 0x0003e8000c10190a */
[----:B------:R-:W2:Y:S04]  /*0270*/  LDG.E R10, desc[UR10][R4.64+-0x18] ;  /* 0xffffe80a040a7981 */ /* 0x000ea8000c1e1900 */
[----:B------:R-:W2:Y:S02]  /*0280*/  LDG.E R15, desc[UR10][R6.64+-0x18] ;  /* 0xffffe80a060f7981 */ /* 0x000ea4000c1e1900 */
[----:B--2---:R-:W-:-:S05]  /*0290*/  FADD R15, R10, R15 ;  /* 0x0000000f0a0f7221 */ /* 0x004fca0000000000 */
[----:B------:R2:W-:Y:S04]  /*02a0*/  STG.E desc[UR10][R8.64+-0x18], R15 ;  /* 0xffffe80f08007986 */ /* 0x0005e8000c10190a */
[----:B------:R-:W3:Y:S04]  /*02b0*/  LDG.E R10, desc[UR10][R4.64+-0x14] ;  /* 0xffffec0a040a7981 */ /* 0x000ee8000c1e1900 */
[----:B------:R-:W3:Y:S02]  /*02c0*/  LDG.E R17, desc[UR10][R6.64+-0x14] ;  /* 0xffffec0a06117981 */ /* 0x000ee4000c1e1900 */
[----:B---3--:R-:W-:-:S05]  /*02d0*/  FADD R17, R10, R17 ;  /* 0x000000110a117221 */ /* 0x008fca0000000000 */
[----:B------:R3:W-:Y:S04]  /*02e0*/  STG.E desc[UR10][R8.64+-0x14], R17 ;  /* 0xffffec1108007986 */ /* 0x0007e8000c10190a */
[----:B------:R-:W4:Y:S04]  /*02f0*/  LDG.E R10, desc[UR10][R4.64+-0x10] ;  /* 0xfffff00a040a7981 */ /* 0x000f28000c1e1900 */
[----:B0-----:R-:W4:Y:S02]  /*0300*/  LDG.E R11, desc[UR10][R6.64+-0x10] ;  /* 0xfffff00a060b7981 */ /* 0x001f24000c1e1900 */
[----:B----4-:R-:W-:-:S05]  /*0310*/  FADD R11, R10, R11 ;  /* 0x0000000b0a0b7221 */ /* 0x010fca0000000000 */
[----:B------:R0:W-:Y:S04]  /*0320*/  STG.E desc[UR10][R8.64+-0x10], R11 ;  /* 0xfffff00b08007986 */ /* 0x0001e8000c10190a */
[----:B------:R-:W4:Y:S04]  /*0330*/  LDG.E R10, desc[UR10][R4.64+-0xc] ;  /* 0xfffff40a040a7981 */ /* 0x000f28000c1e1900 */
[----:B-1----:R-:W4:Y:S02]  /*0340*/  LDG.E R13, desc[UR10][R6.64+-0xc] ;  /* 0xfffff40a060d7981 */ /* 0x002f24000c1e1900 */
[----:B----4-:R-:W-:-:S05]  /*0350*/  FADD R13, R10, R13 ;  /* 0x0000000d0a0d7221 */ /* 0x010fca0000000000 */
[----:B------:R1:W-:Y:S04]  /*0360*/  STG.E desc[UR10][R8.64+-0xc], R13 ;  /* 0xfffff40d08007986 */ /* 0x0003e8000c10190a */
[----:B------:R-:W4:Y:S04]  /*0370*/  LDG.E R10, desc[UR10][R4.64+-0x8] ;  /* 0xfffff80a040a7981 */ /* 0x000f28000c1e1900 */
[----:B--2---:R-:W4:Y:S02]  /*0380*/  LDG.E R15, desc[UR10][R6.64+-0x8] ;  /* 0xfffff80a060f7981 */ /* 0x004f24000c1e1900 */
[----:B----4-:R-:W-:-:S05]  /*0390*/  FADD R15, R10, R15 ;  /* 0x0000000f0a0f7221 */ /* 0x010fca0000000000 */
[----:B------:R2:W-:Y:S04]  /*03a0*/  STG.E desc[UR10][R8.64+-0x8], R15 ;  /* 0xfffff80f08007986 */ /* 0x0005e8000c10190a */
[----:B------:R-:W4:Y:S04]  /*03b0*/  LDG.E R10, desc[UR10][R4.64+-0x4] ;  /* 0xfffffc0a040a7981 */ /* 0x000f28000c1e1900 */
[----:B---3--:R-:W4:Y:S02]  /*03c0*/  LDG.E R17, desc[UR10][R6.64+-0x4] ;  /* 0xfffffc0a06117981 */ /* 0x008f24000c1e1900 */
[----:B----4-:R-:W-:-:S05]  /*03d0*/  FADD R17, R10, R17 ;  /* 0x000000110a117221 */ /* 0x010fca0000000000 */
        /* <DEDUP_REMOVED lines=26> */
[----:B--2---:R-:W4:Y:S01]  /*0580*/  LDG.E R15, desc[UR10][R6.64+0x18] ;  /* 0x0000180a060f7981 */ /* 0x004f22000c1e1900 */
[----:B------:R-:W-:Y:S01]  /*0590*/  IADD3 R3, PT, PT, R3, 0x10, RZ ;  /* 0x0000001003037810 */ /* 0x000fe20007ffe0ff */
[----:B----4-:R-:W-:-:S05]  /*05a0*/  FADD R15, R10, R15 ;  /* 0x0000000f0a0f7221 */ /* 0x010fca0000000000 */
[----:B------:R2:W-:Y:S04]  /*05b0*/  STG.E desc[UR10][R8.64+0x18], R15 ;  /* 0x0000180f08007986 */ /* 0x0005e8000c10190a */
[----:B------:R4:W5:Y:S04]  /*05c0*/  LDG.E R10, desc[UR10][R4.64+0x1c] ;  /* 0x00001c0a040a7981 */ /* 0x000968000c1e1900 */
[----:B---3--:R-:W5:Y:S01]  /*05d0*/  LDG.E R17, desc[UR10][R6.64+0x1c] ;  /* 0x00001c0a06117981 */ /* 0x008f62000c1e1900 */
[----:B------:R-:W-:Y:S02]  /*05e0*/  ISETP.NE.AND P1, PT, R3, RZ, PT ;  /* 0x000000ff0300720c */ /* 0x000fe40003f25270 */
[----:B0-----:R-:W-:-:S02]  /*05f0*/  IADD3 R11, P3, PT, R6, 0x40, RZ ;  /* 0x00000040060b7810 */ /* 0x001fc40007f7e0ff */
[----:B------:R-:W-:-:S03]  /*0600*/  IADD3 R16, P2, PT, R4, 0x40, RZ ;  /* 0x0000004004107810 */ /* 0x000fc60007f5e0ff */
[----:B------:R-:W-:Y:S01]  /*0610*/  IMAD.X R14, RZ, RZ, R7, P3 ;  /* 0x000000ffff0e7224 */ /* 0x000fe200018e0607 */
[----:B----4-:R-:W-:Y:S01]  /*0620*/  IADD3.X R5, PT, PT, RZ, R5, RZ, P2, !PT ;  /* 0x00000005ff057210 */ /* 0x010fe200017fe4ff */
[----:B-----5:R-:W-:Y:S01]  /*0630*/  FADD R17, R10, R17 ;  /* 0x000000110a117221 */ /* 0x020fe20000000000 */
[----:B------:R-:W-:-:S04]  /*0640*/  IADD3 R10, P4, PT, R8, 0x40, RZ ;  /* 0x00000040080a7810 */ /* 0x000fc80007f9e0ff */
[----:B------:R2:W-:Y:S01]  /*0650*/  STG.E desc[UR10][R8.64+0x1c], R17 ;  /* 0x00001c1108007986 */ /* 0x0005e2000c10190a */
[----:B-1----:R-:W-:Y:S01]  /*0660*/  IADD3.X R13, PT, PT, RZ, R9, RZ, P4, !PT ;  /* 0x00000009ff0d7210 */ /* 0x002fe200027fe4ff */
[----:B------:R-:W-:Y:S07]  /*0670*/  @P1 BRA `(.L_x_1) ;  /* 0xfffffff800c81947 */ /* 0x000fee000383ffff */
.L_x_0:
[----:B0-----:R-:W-:Y:S05]  /*0680*/  @!P0 EXIT ;  /* 0x000000000000894d */ /* 0x001fea0003800000 */
[----:B------:R-:W-:Y:S02]  /*0690*/  ISETP.GE.U32.AND P0, PT, R12, 0x8, PT ;  /* 0x000000080c00780c */ /* 0x000fe40003f06070 */
[----:B------:R-:W-:-:S04]  /*06a0*/  LOP3.LUT R14, R2, 0x7, RZ, 0xc0, !PT ;  /* 0x00000007020e7812 */ /* 0x000fc800078ec0ff */
[----:B------:R-:W-:-:S07]  /*06b0*/  ISETP.NE.AND P1, PT, R14, RZ, PT ;  /* 0x000000ff0e00720c */ /* 0x000fce0003f25270 */
[----:B------:R-:W-:Y:S06]  /*06c0*/  @!P0 BRA `(.L_x_2) ;  /* 0x00000000009c8947 */ /* 0x000fec0003800000 */
[----:B------:R-:W0:Y:S08]  /*06d0*/  LDC.64 R4, c[0x0][0x388] ;  /* 0x0000e200ff047b82 */ /* 0x000e300000000a00 */
[----:B------:R-:W1:Y:S08]  /*06e0*/  LDC.64 R6, c[0x0][0x390] ;  /* 0x0000e400ff067b82 */ /* 0x000e700000000a00 */
[----:B--2---:R-:W2:Y:S01]  /*06f0*/  LDC.64 R8, c[0x0][0x380] ;  /* 0x0000e000ff087b82 */ /* 0x004ea20000000a00 */
[----:B0-----:R-:W-:-:S05]  /*0700*/  IMAD.WIDE.U32 R4, R0, 0x4, R4 ;  /* 0x0000000400047825 */ /* 0x001fca00078e0004 */
[----:B------:R-:W3:Y:S01]  /*0710*/  LDG.E R3, desc[UR10][R4.64] ;  /* 0x0000000a04037981 */ /* 0x000ee2000c1e1900 */
[----:B-1----:R-:W-:-:S05]  /*0720*/  IMAD.WIDE.U32 R6, R0, 0x4, R6 ;  /* 0x0000000400067825 */ /* 0x002fca00078e0006 */
[----:B------:R-:W3:Y:S01]  /*0730*/  LDG.E R10, desc[UR10][R6.64] ;  /* 0x0000000a060a7981 */ /* 0x000ee2000c1e1900 */
[----:B--2---:R-:W-:-:S04]  /*0740*/  IMAD.WIDE.U32 R8, R0, 0x4, R8 ;  /* 0x0000000400087825 */ /* 0x004fc800078e0008 */
[----:B---3--:R-:W-:-:S05]  /*0750*/  FADD R3, R3, R10 ;  /* 0x0000000a03037221 */ /* 0x008fca0000000000 */
        /* <DEDUP_REMOVED lines=13> */
[----:B0-----:R-:W4:Y:S04]  /*0830*/  LDG.E R3, desc[UR10][R4.64+0x10] ;  /* 0x0000100a04037981 */ /* 0x001f28000c1e1900 */
[----:B------:R-:W4:Y:S02]  /*0840*/  LDG.E R10, desc[UR10][R6.64+0x10] ;  /* 0x0000100a060a7981 */ /* 0x000f24000c1e1900 */
        /* <DEDUP_REMOVED lines=10> */
[----:B------:R-:W2:Y:S04]  /*08f0*/  LDG.E R10, desc[UR10][R4.64+0x1c] ;  /* 0x00001c0a040a7981 */ /* 0x000ea8000c1e1900 */
[----:B---3--:R-:W2:Y:S01]  /*0900*/  LDG.E R15, desc[UR10][R6.64+0x1c] ;  /* 0x00001c0a060f7981 */ /* 0x008ea2000c1e1900 */
[----:B------:R-:W-:Y:S01]  /*0910*/  IADD3 R0, PT, PT, R0, 0x8, RZ ;  /* 0x0000000800007810 */ /* 0x000fe20007ffe0ff */
[----:B--2---:R-:W-:-:S05]  /*0920*/  FADD R15, R10, R15 ;  /* 0x0000000f0a0f7221 */ /* 0x004fca0000000000 */
[----:B------:R0:W-:Y:S02]  /*0930*/  STG.E desc[UR10][R8.64+0x1c], R15 ;  /* 0x00001c0f08007986 */ /* 0x0001e4000c10190a */
.L_x_2:
[----:B------:R-:W-:Y:S05]  /*0940*/  @!P1 EXIT ;  /* 0x000000000000994d */ /* 0x000fea0003800000 */
[----:B------:R-:W-:Y:S02]  /*0950*/  ISETP.GE.U32.AND P0, PT, R14, 0x4, PT ;  /* 0x000000040e00780c */ /* 0x000fe40003f06070 */
[----:B------:R-:W-:-:S04]  /*0960*/  LOP3.LUT R2, R2, 0x3, RZ, 0xc0, !PT ;  /* 0x0000000302027812 */ /* 0x000fc800078ec0ff */
[----:B------:R-:W-:-:S07]  /*0970*/  ISETP.NE.AND P1, PT, R2, RZ, PT ;  /* 0x000000ff0200720c */ /* 0x000fce0003f25270 */
[----:B------:R-:W-:Y:S06]  /*0980*/  @!P0 BRA `(.L_x_3) ;  /* 0x00000000005c8947 */ /* 0x000fec0003800000 */
[----:B------:R-:W1:Y:S08]  /*0990*/  LDC.64 R4, c[0x0][0x388] ;  /* 0x0000e200ff047b82 */ /* 0x000e700000000a00 */
[----:B------:R-:W3:Y:S08]  /*09a0*/  LDC.64 R6, c[0x0][0x390] ;  /* 0x0000e400ff067b82 */ /* 0x000ef00000000a00 */
[----:B0-2---:R-:W0:Y:S01]  /*09b0*/  LDC.64 R8, c[0x0][0x380] ;  /* 0x0000e000ff087b82 */ /* 0x005e220000000a00 */
[----:B-1----:R-:W-:-:S05]  /*09c0*/  IMAD.WIDE.U32 R4, R0, 0x4, R4 ;  /* 0x0000000400047825 */ /* 0x002fca00078e0004 */
[----:B------:R-:W2:Y:S01]  /*09d0*/  LDG.E R3, desc[UR10][R4.64] ;  /* 0x0000000a04037981 */ /* 0x000ea2000c1e1900 */
[----:B---3--:R-:W-:-:S05]  /*09e0*/  IMAD.WIDE.U32 R6, R0, 0x4, R6 ;  /* 0x0000000400067825 */ /* 0x008fca00078e0006 */
[----:B------:R-:W2:Y:S01]  /*09f0*/  LDG.E R10, desc[UR10][R6.64] ;  /* 0x0000000a060a7981 */ /* 0x000ea2000c1e1900 */
[----:B0-----:R-:W-:-:S04]  /*0a00*/  IMAD.WIDE.U32 R8, R0, 0x4, R8 ;  /* 0x0000000400087825 */ /* 0x001fc800078e0008 */
[----:B--2---:R-:W-:-:S05]  /*0a10*/  FADD R3, R3, R10 ;  /* 0x0000000a03037221 */ /* 0x004fca0000000000 */
        /* <DEDUP_REMOVED lines=9> */
[----:B------:R-:W2:Y:S04]  /*0ab0*/  LDG.E R10, desc[UR10][R4.64+0xc] ;  /* 0x00000c0a040a7981 */ /* 0x000ea8000c1e1900 */
[----:B------:R-:W2:Y:S01]  /*0ac0*/  LDG.E R15, desc[UR10][R6.64+0xc] ;  /* 0x00000c0a060f7981 */ /* 0x000ea2000c1e1900 */
[----:B------:R-:W-:Y:S01]  /*0ad0*/  IADD3 R0, PT, PT, R0, 0x4, RZ ;  /* 0x0000000400007810 */ /* 0x000fe20007ffe0ff */
[----:B--2---:R-:W-:-:S05]  /*0ae0*/  FADD R15, R10, R15 ;  /* 0x0000000f0a0f7221 */ /* 0x004fca0000000000 */
[----:B------:R1:W-:Y:S02]  /*0af0*/  STG.E desc[UR10][R8.64+0xc], R15 ;  /* 0x00000c0f08007986 */ /* 0x0003e4000c10190a */
.L_x_3:
[----:B------:R-:W-:Y:S05]  /*0b00*/  @!P1 EXIT ;  /* 0x000000000000994d */ /* 0x000fea0003800000 */
[----:B------:R-:W3:Y:S08]  /*0b10*/  LDC.64 R4, c[0x0][0x380] ;  /* 0x0000e000ff047b82 */ /* 0x000ef00000000a00 */
[----:B------:R-:W4:Y:S08]  /*0b20*/  LDC.64 R6, c[0x0][0x390] ;  /* 0x0000e400ff067b82 */ /* 0x000f300000000a00 */
[----:B012---:R-:W0:Y:S01]  /*0b30*/  LDC.64 R8, c[0x0][0x388] ;  /* 0x0000e200ff087b82 */ /* 0x007e220000000a00 */
[----:B---3--:R-:W-:-:S04]  /*0b40*/  IMAD.WIDE.U32 R4, R0, 0x4, R4 ;  /* 0x0000000400047825 */ /* 0x008fc800078e0004 */
[----:B------:R-:W-:Y:S01]  /*0b50*/  IMAD.MOV.U32 R10, RZ, RZ, R4 ;  /* 0x000000ffff0a7224 */ /* 0x000fe200078e0004 */
[----:B------:R-:W-:Y:S01]  /*0b60*/  MOV R13, R5 ;  /* 0x00000005000d7202 */ /* 0x000fe20000000f00 */
[----:B----4-:R-:W-:-:S05]  /*0b70*/  IMAD.WIDE.U32 R6, R0, 0x4, R6 ;  /* 0x0000000400067825 */ /* 0x010fca00078e0006 */
[----:B------:R-:W-:Y:S01]  /*0b80*/  MOV R11, R7 ;  /* 0x00000007000b7202 */ /* 0x000fe20000000f00 */
[----:B0-----:R-:W-:Y:S01]  /*0b90*/  IMAD.WIDE.U32 R8, R0, 0x4, R8 ;  /* 0x0000000400087825 */ /* 0x001fe200078e0008 */
[----:B------:R-:W-:-:S07]  /*0ba0*/  IADD3 R0, PT, PT, -R2, RZ, RZ ;  /* 0x000000ff02007210 */ /* 0x000fce0007ffe1ff */
.L_x_4:
[----:B0-----:R-:W-:Y:S01]  /*0bb0*/  IMAD.MOV.U32 R2, RZ, RZ, R8 ;  /* 0x000000ffff027224 */ /* 0x001fe200078e0008 */
[----:B------:R-:W-:Y:S02]  /*0bc0*/  MOV R5, R11 ;  /* 0x0000000b00057202 */ /* 0x000fe40000000f00 */
[----:B------:R-:W-:Y:S02]  /*0bd0*/  MOV R3, R9 ;  /* 0x0000000900037202 */ /* 0x000fe40000000f00 */
[----:B------:R-:W-:-:S03]  /*0be0*/  MOV R4, R6 ;  /* 0x0000000600047202 */ /* 0x000fc60000000f00 */
[----:B------:R0:W2:Y:S04]  /*0bf0*/  LDG.E R2, desc[UR10][R2.64] ;  /* 0x0000000a02027981 */ /* 0x0000a8000c1e1900 */
[----:B------:R-:W2:Y:S01]  /*0c00*/  LDG.E R5, desc[UR10][R4.64] ;  /* 0x0000000a04057981 */ /* 0x000ea2000c1e1900 */
[----:B------:R-:W-:Y:S02]  /*0c10*/  IADD3 R0, PT, PT, R0, 0x1, RZ ;  /* 0x0000000100007810 */ /* 0x000fe40007ffe0ff */
[----:B------:R-:W-:Y:S02]  /*0c20*/  IADD3 R6, P2, PT, R6, 0x4, RZ ;  /* 0x0000000406067810 */ /* 0x000fe40007f5e0ff */
[----:B------:R-:W-:Y:S01]  /*0c30*/  ISETP.NE.AND P0, PT, R0, RZ, PT ;  /* 0x000000ff0000720c */ /* 0x000fe20003f05270 */
[----:B0-----:R-:W-:Y:S01]  /*0c40*/  IMAD.MOV.U32 R3, RZ, RZ, R13 ;  /* 0x000000ffff037224 */ /* 0x001fe200078e000d */
[----:B------:R-:W-:-:S02]  /*0c50*/  IADD3 R8, P3, PT, R8, 0x4, RZ ;  /* 0x0000000408087810 */ /* 0x000fc40007f7e0ff */
[----:B------:R-:W-:Y:S02]  /*0c60*/  IADD3.X R11, PT, PT, RZ, R11, RZ, P2, !PT ;  /* 0x0000000bff0b7210 */ /* 0x000fe400017fe4ff */
[----:B------:R-:W-:Y:S01]  /*0c70*/  IADD3.X R9, PT, PT, RZ, R9, RZ, P3, !PT ;  /* 0x00000009ff097210 */ /* 0x000fe20001ffe4ff */
[----:B--2---:R-:W-:Y:S01]  /*0c80*/  FADD R7, R2, R5 ;  /* 0x0000000502077221 */ /* 0x004fe20000000000 */
[----:B------:R-:W-:Y:S02]  /*0c90*/  MOV R2, R10 ;  /* 0x0000000a00027202 */ /* 0x000fe40000000f00 */
[----:B------:R-:W-:-:S03]  /*0ca0*/  IADD3 R10, P1, PT, R10, 0x4, RZ ;  /* 0x000000040a0a7810 */ /* 0x000fc60007f3e0ff */
[----:B------:R0:W-:Y:S01]  /*0cb0*/  STG.E desc[UR10][R2.64], R7 ;  /* 0x0000000702007986 */ /* 0x0001e2000c10190a */
[----:B------:R-:W-:Y:S01]  /*0cc0*/  IADD3.X R13, PT, PT, RZ, R13, RZ, P1, !PT ;  /* 0x0000000dff0d7210 */ /* 0x000fe20000ffe4ff */
[----:B------:R-:W-:Y:S08]  /*0cd0*/  @P0 BRA `(.L_x_4) ;  /* 0xfffffffc00b40947 */ /* 0x000ff0000383ffff */
[----:B------:R-:W-:Y:S05]  /*0ce0*/  EXIT ;  /* 0x000000000000794d */ /* 0x000fea0003800000 */
.L_x_5:
[----:B------:R-:W-:-:S00]  /*0cf0*/  BRA `(.L_x_5) ;  /* 0xfffffffc00fc7947 */ /* 0x000fc0000383ffff */
[----:B------:R-:W-:-:S00]  /*0d00*/  NOP ;  /* 0x0000000000007918 */ /* 0x000fc00000000000 */
[----:B------:R-:W-:-:S00]  /*0d10*/  NOP ;  /* 0x0000000000007918 */ /* 0x000fc00000000000 */
[----:B------:R-:W-:-:S00]  /*0d20*/  NOP ;  /* 0x0000000000007918 */ /* 0x000fc00000000000 */
[----:B------:R-:W-:-:S00]  /*0d30*/  NOP ;  /* 0x0000000000007918 */ /* 0x000fc00000000000 */
[----:B------:R-:W-:-:S00]  /*0d40*/  NOP ;  /* 0x0000000000007918 */ /* 0x000fc00000000000 */
[----:B------:R-:W-:-:S00]  /*0d50*/  NOP ;  /* 0x0000000000007918 */ /* 0x000fc00000000000 */
[----:B------:R-:W-:-:S00]  /*0d60*/  NOP ;  /* 0x0000000000007918 */ /* 0x000fc00000000000 */
[----:B------:R-:W-:-:S00]  /*0d70*/  NOP ;  /* 0x0000000000007918 */ /* 0x000fc00000000000 */
.L_x_6:


//--------------------- .nv.shared.reserved.0     --------------------------
	.section	.nv.shared.reserved.0,"aw",@nobits
	.weak		__nv_reservedSMEM_offset_0_alias
	.size		__nv_reservedSMEM_offset_0_alias, 0, 64
	.other		__nv_reservedSMEM_offset_0_alias,@"STO_CUDA_RESERVED_SHARED STV_DEFAULT"
__nv_reservedSMEM_offset_0_alias:
	.zero		0
	.zero		64


//--------------------- .nv.constant0._Z10vector_addPfPKfS1_i --------------------------
	.section	.nv.constant0._Z10vector_addPfPKfS1_i,"a",@progbits
	.sectionflags	@""
	.align	4
.nv.constant0._Z10vector_addPfPKfS1_i:
	.zero		924


//--------------------- SYMBOLS --------------------------

	.type		.nv.reservedSmem.offset0,@object
	.size		.nv.reservedSmem.offset0,0x4
